//
// Generated by NVIDIA NVVM Compiler
//
// Compiler Build ID: CL-36424714
// Cuda compilation tools, release 13.0, V13.0.88
// Based on NVVM 20.0.0
//

.version 9.0
.target sm_100
.address_size 64

	// .globl	_Z11relu_kernelPKfPfi

.visible .entry _Z11relu_kernelPKfPfi(
	.param .u64 .ptr .align 1 _Z11relu_kernelPKfPfi_param_0,
	.param .u64 .ptr .align 1 _Z11relu_kernelPKfPfi_param_1,
	.param .u32 _Z11relu_kernelPKfPfi_param_2
)
{
	.reg .pred 	%p<7>;
	.reg .b32 	%r<31>;
	.reg .b32 	%f<11>;
	.reg .b64 	%rd<18>;

	ld.param.u64 	%rd3, [_Z11relu_kernelPKfPfi_param_0];
	ld.param.u64 	%rd4, [_Z11relu_kernelPKfPfi_param_1];
	ld.param.u32 	%r12, [_Z11relu_kernelPKfPfi_param_2];
	cvta.to.global.u64 	%rd1, %rd4;
	cvta.to.global.u64 	%rd2, %rd3;
	mov.u32 	%r13, %ntid.x;
	mov.u32 	%r14, %ctaid.x;
	mov.u32 	%r15, %tid.x;
	mad.lo.s32 	%r29, %r13, %r14, %r15;
	mov.u32 	%r16, %nctaid.x;
	mul.lo.s32 	%r2, %r13, %r16;
	setp.ge.s32 	%p1, %r29, %r12;
	@%p1 bra 	$L__BB0_7;
	add.s32 	%r17, %r29, %r2;
	max.s32 	%r18, %r12, %r17;
	setp.lt.s32 	%p2, %r17, %r12;
	selp.u32 	%r19, 1, 0, %p2;
	add.s32 	%r20, %r17, %r19;
	sub.s32 	%r21, %r18, %r20;
	div.u32 	%r22, %r21, %r2;
	add.s32 	%r3, %r22, %r19;
	and.b32  	%r23, %r3, 3;
	setp.eq.s32 	%p3, %r23, 3;
	@%p3 bra 	$L__BB0_4;
	add.s32 	%r24, %r3, 1;
	and.b32  	%r25, %r24, 3;
	neg.s32 	%r27, %r25;
$L__BB0_3:
	.pragma "nounroll";
	mul.wide.s32 	%rd5, %r29, 4;
	add.s64 	%rd6, %rd1, %rd5;
	add.s64 	%rd7, %rd2, %rd5;
	ld.global.f32 	%f1, [%rd7];
	max.f32 	%f2, %f1, 0f00000000;
	st.global.f32 	[%rd6], %f2;
	add.s32 	%r29, %r29, %r2;
	add.s32 	%r27, %r27, 1;
	setp.ne.s32 	%p4, %r27, 0;
	@%p4 bra 	$L__BB0_3;
$L__BB0_4:
	setp.lt.u32 	%p5, %r3, 3;
	@%p5 bra 	$L__BB0_7;
	mul.wide.s32 	%rd11, %r2, 4;
	shl.b32 	%r26, %r2, 2;
$L__BB0_6:
	.pragma "nounroll";
	mul.wide.s32 	%rd8, %r29, 4;
	add.s64 	%rd9, %rd2, %rd8;
	ld.global.f32 	%f3, [%rd9];
	max.f32 	%f4, %f3, 0f00000000;
	add.s64 	%rd10, %rd1, %rd8;
	st.global.f32 	[%rd10], %f4;
	add.s64 	%rd12, %rd9, %rd11;
	ld.global.f32 	%f5, [%rd12];
	max.f32 	%f6, %f5, 0f00000000;
	add.s64 	%rd13, %rd10, %rd11;
	st.global.f32 	[%rd13], %f6;
	add.s64 	%rd14, %rd12, %rd11;
	ld.global.f32 	%f7, [%rd14];
	max.f32 	%f8, %f7, 0f00000000;
	add.s64 	%rd15, %rd13, %rd11;
	st.global.f32 	[%rd15], %f8;
	add.s64 	%rd16, %rd14, %rd11;
	ld.global.f32 	%f9, [%rd16];
	max.f32 	%f10, %f9, 0f00000000;
	add.s64 	%rd17, %rd15, %rd11;
	st.global.f32 	[%rd17], %f10;
	add.s32 	%r29, %r26, %r29;
	setp.lt.s32 	%p6, %r29, %r12;
	@%p6 bra 	$L__BB0_6;
$L__BB0_7:
	ret;

}


// ===== COMPILED SASS (sm_100) =====

	.target	sm_100

	.elftype	@"ET_EXEC"


//--------------------- .note.nv.tkinfo           --------------------------
	.section	.note.nv.tkinfo,"",@"SHT_NOTE"
	.sectionflags	@"SHF_NOTE_NV_TKINFO"
	.tkinfo
        /*0018*/ 	.word	0x00000002
        /*0030*/ 	.string	""
        /*0030*/ 	.string	"ptxas"
        /*0030*/ 	.string	"Cuda compilation tools, release 13.0, V13.0.88"
        /*0030*/ 	.string	"Build cuda_13.0.r13.0/compiler.36424714_0"
        /*0030*/ 	.string	"-arch sm_100 -m 64 "



//--------------------- .note.nv.cuinfo           --------------------------
	.section	.note.nv.cuinfo,"",@"SHT_NOTE"
	.sectionflags	@"SHF_NOTE_NV_CUINFO"
        /*0018*/ 	.short	0x0002
        /*001a*/ 	.short	0x0064
        /*001c*/ 	.short	0x0082
	.zero		2


//--------------------- .nv.info                  --------------------------
	.section	.nv.info,"",@"SHT_CUDA_INFO"
	.align	4


	//----- nvinfo : EIATTR_REGCOUNT
	.align		4
        /*0000*/ 	.byte	0x04, 0x2f
        /*0002*/ 	.short	(.L_1 - .L_0)
	.align		4
.L_0:
        /*0004*/ 	.word	index@(_Z11relu_kernelPKfPfi)
        /*0008*/ 	.word	0x0000001c


	//----- nvinfo : EIATTR_FRAME_SIZE
	.align		4
.L_1:
        /*000c*/ 	.byte	0x04, 0x11
        /*000e*/ 	.short	(.L_3 - .L_2)
	.align		4
.L_2:
        /*0010*/ 	.word	index@(_Z11relu_kernelPKfPfi)
        /*0014*/ 	.word	0x00000000


	//----- nvinfo : EIATTR_MIN_STACK_SIZE
	.align		4
.L_3:
        /*0018*/ 	.byte	0x04, 0x12
        /*001a*/ 	.short	(.L_5 - .L_4)
	.align		4
.L_4:
        /*001c*/ 	.word	index@(_Z11relu_kernelPKfPfi)
        /*0020*/ 	.word	0x00000000
.L_5:


//--------------------- .nv.compat                --------------------------
	.section	.nv.compat,"",@"SHT_CUDA_COMPAT_INFO"
	.align	4
        /*0000*/ 	.byte	0x02, 0x09, 0x00, 0x00, 0x02, 0x02, 0x01, 0x00, 0x02, 0x05, 0x05, 0x00, 0x03, 0x07, 0x01, 0x01
        /*0010*/ 	.byte	0x02, 0x03, 0x00, 0x00, 0x02, 0x06, 0x01, 0x00, 0x04, 0x0b, 0x08, 0x00, 0x09, 0x00, 0x00, 0x00
        /*0020*/ 	.byte	0x00, 0x00, 0x00, 0x00


//--------------------- .nv.info._Z11relu_kernelPKfPfi --------------------------
	.section	.nv.info._Z11relu_kernelPKfPfi,"",@"SHT_CUDA_INFO"
	.sectionflags	@""
	.align	4


	//----- nvinfo : EIATTR_CUDA_API_VERSION
	.align		4
        /*0000*/ 	.byte	0x04, 0x37
        /*0002*/ 	.short	(.L_7 - .L_6)
.L_6:
        /*0004*/ 	.word	0x00000082


	//----- nvinfo : EIATTR_KPARAM_INFO
	.align		4
.L_7:
        /*0008*/ 	.byte	0x04, 0x17
        /*000a*/ 	.short	(.L_9 - .L_8)
.L_8:
        /*000c*/ 	.word	0x00000000
        /*0010*/ 	.short	0x0002
        /*0012*/ 	.short	0x0010
        /*0014*/ 	.byte	0x00, 0xf0, 0x11, 0x00


	//----- nvinfo : EIATTR_KPARAM_INFO
	.align		4
.L_9:
        /*0018*/ 	.byte	0x04, 0x17
        /*001a*/ 	.short	(.L_11 - .L_10)
.L_10:
        /*001c*/ 	.word	0x00000000
        /*0020*/ 	.short	0x0001
        /*0022*/ 	.short	0x0008
        /*0024*/ 	.byte	0x00, 0xf5, 0x21, 0x00


	//----- nvinfo : EIATTR_KPARAM_INFO
	.align		4
.L_11:
        /*0028*/ 	.byte	0x04, 0x17
        /*002a*/ 	.short	(.L_13 - .L_12)
.L_12:
        /*002c*/ 	.word	0x00000000
        /*0030*/ 	.short	0x0000
        /*0032*/ 	.short	0x0000
        /*0034*/ 	.byte	0x00, 0xf5, 0x21, 0x00


	//----- nvinfo : EIATTR_SPARSE_MMA_MASK
	.align		4
.L_13:
        /*0038*/ 	.byte	0x03, 0x50
        /*003a*/ 	.short	0x0000


	//----- nvinfo : EIATTR_MAXREG_COUNT
	.align		4
        /*003c*/ 	.byte	0x03, 0x1b
        /*003e*/ 	.short	0x00ff


	//----- nvinfo : EIATTR_MERCURY_ISA_VERSION
	.align		4
        /*0040*/ 	.byte	0x03, 0x5f
        /*0042*/ 	.short	0x0101


	//----- nvinfo : EIATTR_VRC_CTA_INIT_COUNT
	.align		4
        /*0044*/ 	.byte	0x02, 0x4a
	.zero		1
	.zero		1


	//----- nvinfo : EIATTR_EXIT_INSTR_OFFSETS
	.align		4
        /*0048*/ 	.byte	0x04, 0x1c
        /*004a*/ 	.short	(.L_15 - .L_14)


	//   ....[0]....
.L_14:
        /*004c*/ 	.word	0x00000090


	//   ....[1]....
        /*0050*/ 	.word	0x00000390


	//   ....[2]....
        /*0054*/ 	.word	0x00000510


	//----- nvinfo : EIATTR_CRS_STACK_SIZE
	.align		4
.L_15:
        /*0058*/ 	.byte	0x04, 0x1e
        /*005a*/ 	.short	(.L_17 - .L_16)
.L_16:
        /*005c*/ 	.word	0x00000000


	//----- nvinfo : EIATTR_CBANK_PARAM_SIZE
	.align		4
.L_17:
        /*0060*/ 	.byte	0x03, 0x19
        /*0062*/ 	.short	0x0014


	//----- nvinfo : EIATTR_PARAM_CBANK
	.align		4
        /*0064*/ 	.byte	0x04, 0x0a
        /*0066*/ 	.short	(.L_19 - .L_18)
	.align		4
.L_18:
        /*0068*/ 	.word	index@(.nv.constant0._Z11relu_kernelPKfPfi)
        /*006c*/ 	.short	0x0380
        /*006e*/ 	.short	0x0014


	//----- nvinfo : EIATTR_SW_WAR
	.align		4
.L_19:
        /*0070*/ 	.byte	0x04, 0x36
        /*0072*/ 	.short	(.L_21 - .L_20)
.L_20:
        /*0074*/ 	.word	0x00000008
.L_21:


//--------------------- .nv.callgraph             --------------------------
	.section	.nv.callgraph,"",@"SHT_CUDA_CALLGRAPH"
	.align	4
	.sectionentsize	8
	.align		4
        /*0000*/ 	.word	0x00000000
	.align		4
        /*0004*/ 	.word	0xffffffff
	.align		4
        /*0008*/ 	.word	0x00000000
	.align		4
        /*000c*/ 	.word	0xfffffffe
	.align		4
        /*0010*/ 	.word	0x00000000
	.align		4
        /*0014*/ 	.word	0xfffffffd
	.align		4
        /*0018*/ 	.word	0x00000000
	.align		4
        /*001c*/ 	.word	0xfffffffc


//--------------------- .text._Z11relu_kernelPKfPfi --------------------------
	.section	.text._Z11relu_kernelPKfPfi,"ax",@progbits
	.align	128
        .global         _Z11relu_kernelPKfPfi
        .type           _Z11relu_kernelPKfPfi,@function
        .size           _Z11relu_kernelPKfPfi,(.L_x_5 - _Z11relu_kernelPKfPfi)
        .other          _Z11relu_kernelPKfPfi,@"STO_CUDA_ENTRY STV_DEFAULT"
_Z11relu_kernelPKfPfi:
.text._Z11relu_kernelPKfPfi:
[----:B------:R-:W-:Y:S01]  /*0000*/  LDC R1, c[0x0][0x37c] ;  /* 0x0000df00ff017b82 */ /* 0x000fe20000000800 */
[----:B------:R-:W0:Y:S01]  /*0010*/  S2R R7, SR_CTAID.X ;  /* 0x0000000000077919 */ /* 0x000e220000002500 */
[----:B------:R-:W0:Y:S06]  /*0020*/  LDCU UR4, c[0x0][0x360] ;  /* 0x00006c00ff0477ac */ /* 0x000e2c0008000800 */
[----:B------:R-:W1:Y:S01]  /*0030*/  LDC R2, c[0x0][0x370] ;  /* 0x0000dc00ff027b82 */ /* 0x000e620000000800 */
[----:B------:R-:W0:Y:S01]  /*0040*/  S2R R0, SR_TID.X ;  /* 0x0000000000007919 */ /* 0x000e220000002100 */
[----:B------:R-:W2:Y:S01]  /*0050*/  LDCU UR6, c[0x0][0x390] ;  /* 0x00007200ff0677ac */ /* 0x000ea20008000800 */
[----:B0-----:R-:W-:-:S02]  /*0060*/  IMAD R7, R7, UR4, R0 ;  /* 0x0000000407077c24 */ /* 0x001fc4000f8e0200 */
[----:B-1----:R-:W-:-:S03]  /*0070*/  IMAD R0, R2, UR4, RZ ;  /* 0x0000000402007c24 */ /* 0x002fc6000f8e02ff */
[----:B--2---:R-:W-:-:S13]  /*0080*/  ISETP.GE.AND P0, PT, R7, UR6, PT ;  /* 0x0000000607007c0c */ /* 0x004fda000bf06270 */
[----:B------:R-:W-:Y:S05]  /*0090*/  @P0 EXIT ;  /* 0x000000000000094d */ /* 0x000fea0003800000 */
[----:B------:R-:W0:Y:S01]  /*00a0*/  I2F.U32.RP R8, R0 ;  /* 0x0000000000087306 */ /* 0x000e220000209000 */
[C---:B------:R-:W-:Y:S01]  /*00b0*/  IADD3 R4, PT, PT, R0.reuse, R7, RZ ;  /* 0x0000000700047210 */ /* 0x040fe20007ffe0ff */
[----:B------:R-:W-:Y:S01]  /*00c0*/  IMAD.MOV R9, RZ, RZ, -R0 ;  /* 0x000000ffff097224 */ /* 0x000fe200078e0a00 */
[----:B------:R-:W-:Y:S01]  /*00d0*/  ISETP.NE.U32.AND P2, PT, R0, RZ, PT ;  /* 0x000000ff0000720c */ /* 0x000fe20003f45070 */
[----:B------:R-:W1:Y:S01]  /*00e0*/  LDCU.64 UR4, c[0x0][0x358] ;  /* 0x00006b00ff0477ac */ /* 0x000e620008000a00 */
[C---:B------:R-:W-:Y:S01]  /*00f0*/  ISETP.GE.AND P0, PT, R4.reuse, UR6, PT ;  /* 0x0000000604007c0c */ /* 0x040fe2000bf06270 */
[----:B------:R-:W-:Y:S01]  /*0100*/  BSSY.RECONVERGENT B0, `(.L_x_0) ;  /* 0x0000028000007945 */ /* 0x000fe20003800200 */
[----:B------:R-:W-:Y:S02]  /*0110*/  VIMNMX R5, PT, PT, R4, UR6, !PT ;  /* 0x0000000604057c48 */ /* 0x000fe4000ffe0100 */
[----:B------:R-:W-:-:S04]  /*0120*/  SEL R6, RZ, 0x1, P0 ;  /* 0x00000001ff067807 */ /* 0x000fc80000000000 */
[----:B------:R-:W-:Y:S01]  /*0130*/  IADD3 R5, PT, PT, R5, -R4, -R6 ;  /* 0x8000000405057210 */ /* 0x000fe20007ffe806 */
[----:B0-----:R-:W0:Y:S02]  /*0140*/  MUFU.RCP R8, R8 ;  /* 0x0000000800087308 */ /* 0x001e240000001000 */
[----:B0-----:R-:W-:-:S06]  /*0150*/  VIADD R2, R8, 0xffffffe ;  /* 0x0ffffffe08027836 */ /* 0x001fcc0000000000 */
[----:B------:R0:W2:Y:S02]  /*0160*/  F2I.FTZ.U32.TRUNC.NTZ R3, R2 ;  /* 0x0000000200037305 */ /* 0x0000a4000021f000 */
[----:B0-----:R-:W-:Y:S02]  /*0170*/  IMAD.MOV.U32 R2, RZ, RZ, RZ ;  /* 0x000000ffff027224 */ /* 0x001fe400078e00ff */
[----:B--2---:R-:W-:-:S04]  /*0180*/  IMAD R9, R9, R3, RZ ;  /* 0x0000000309097224 */ /* 0x004fc800078e02ff */
[----:B------:R-:W-:-:S06]  /*0190*/  IMAD.HI.U32 R8, R3, R9, R2 ;  /* 0x0000000903087227 */ /* 0x000fcc00078e0002 */
[----:B------:R-:W-:-:S04]  /*01a0*/  IMAD.HI.U32 R9, R8, R5, RZ ;  /* 0x0000000508097227 */ /* 0x000fc800078e00ff */
[----:B------:R-:W-:-:S04]  /*01b0*/  IMAD.MOV R2, RZ, RZ, -R9 ;  /* 0x000000ffff027224 */ /* 0x000fc800078e0a09 */
[----:B------:R-:W-:Y:S02]  /*01c0*/  IMAD R5, R0, R2, R5 ;  /* 0x0000000200057224 */ /* 0x000fe400078e0205 */
[----:B------:R-:W0:Y:S03]  /*01d0*/  LDC.64 R2, c[0x0][0x388] ;  /* 0x0000e200ff027b82 */ /* 0x000e260000000a00 */
[----:B------:R-:W-:-:S13]  /*01e0*/  ISETP.GE.U32.AND P0, PT, R5, R0, PT ;  /* 0x000000000500720c */ /* 0x000fda0003f06070 */
[----:B------:R-:W-:Y:S01]  /*01f0*/  @P0 IADD3 R5, PT, PT, -R0, R5, RZ ;  /* 0x0000000500050210 */ /* 0x000fe20007ffe1ff */
[----:B------:R-:W-:-:S03]  /*0200*/  @P0 VIADD R9, R9, 0x1 ;  /* 0x0000000109090836 */ /* 0x000fc60000000000 */
[----:B------:R-:W-:Y:S02]  /*0210*/  ISETP.GE.U32.AND P1, PT, R5, R0, PT ;  /* 0x000000000500720c */ /* 0x000fe40003f26070 */
[----:B------:R-:W2:Y:S11]  /*0220*/  LDC.64 R4, c[0x0][0x380] ;  /* 0x0000e000ff047b82 */ /* 0x000eb60000000a00 */
[----:B------:R-:W-:-:S02]  /*0230*/  @P1 IADD3 R9, PT, PT, R9, 0x1, RZ ;  /* 0x0000000109091810 */ /* 0x000fc40007ffe0ff */
[----:B------:R-:W-:-:S05]  /*0240*/  @!P2 LOP3.LUT R9, RZ, R0, RZ, 0x33, !PT ;  /* 0x00000000ff09a212 */ /* 0x000fca00078e33ff */
[----:B------:R-:W-:-:S05]  /*0250*/  IMAD.IADD R6, R6, 0x1, R9 ;  /* 0x0000000106067824 */ /* 0x000fca00078e0209 */
[C---:B------:R-:W-:Y:S02]  /*0260*/  LOP3.LUT R8, R6.reuse, 0x3, RZ, 0xc0, !PT ;  /* 0x0000000306087812 */ /* 0x040fe400078ec0ff */
[----:B------:R-:W-:Y:S02]  /*0270*/  ISETP.GE.U32.AND P1, PT, R6, 0x3, PT ;  /* 0x000000030600780c */ /* 0x000fe40003f26070 */
[----:B------:R-:W-:-:S13]  /*0280*/  ISETP.NE.AND P0, PT, R8, 0x3, PT ;  /* 0x000000030800780c */ /* 0x000fda0003f05270 */
[----:B01----:R-:W-:Y:S05]  /*0290*/  @!P0 BRA `(.L_x_1) ;  /* 0x0000000000388947 */ /* 0x003fea0003800000 */
[----:B------:R-:W0:Y:S01]  /*02a0*/  LDC.64 R14, c[0x0][0x380] ;  /* 0x0000e000ff0e7b82 */ /* 0x000e220000000a00 */
[----:B------:R-:W-:-:S04]  /*02b0*/  IADD3 R6, PT, PT, R6, 0x1, RZ ;  /* 0x0000000106067810 */ /* 0x000fc80007ffe0ff */
[----:B------:R-:W-:-:S03]  /*02c0*/  LOP3.LUT R6, R6, 0x3, RZ, 0xc0, !PT ;  /* 0x0000000306067812 */ /* 0x000fc600078ec0ff */
[----:B------:R-:W1:Y:S02]  /*02d0*/  LDC.64 R12, c[0x0][0x388] ;  /* 0x0000e200ff0c7b82 */ /* 0x000e640000000a00 */
[----:B------:R-:W-:-:S07]  /*02e0*/  IMAD.MOV R6, RZ, RZ, -R6 ;  /* 0x000000ffff067224 */ /* 0x000fce00078e0a06 */
.L_x_2:
[----:B0-----:R-:W-:-:S06]  /*02f0*/  IMAD.WIDE R10, R7, 0x4, R14 ;  /* 0x00000004070a7825 */ /* 0x001fcc00078e020e */
[----:B---3--:R-:W3:Y:S01]  /*0300*/  LDG.E R10, desc[UR4][R10.64] ;  /* 0x000000040a0a7981 */ /* 0x008ee2000c1e1900 */
[----:B-1----:R-:W-:Y:S01]  /*0310*/  IMAD.WIDE R8, R7, 0x4, R12 ;  /* 0x0000000407087825 */ /* 0x002fe200078e020c */
[----:B------:R-:W-:-:S03]  /*0320*/  IADD3 R6, PT, PT, R6, 0x1, RZ ;  /* 0x0000000106067810 */ /* 0x000fc60007ffe0ff */
[----:B------:R-:W-:Y:S01]  /*0330*/  IMAD.IADD R7, R0, 0x1, R7 ;  /* 0x0000000100077824 */ /* 0x000fe200078e0207 */
[----:B------:R-:W-:Y:S02]  /*0340*/  ISETP.NE.AND P0, PT, R6, RZ, PT ;  /* 0x000000ff0600720c */ /* 0x000fe40003f05270 */
[----:B---3--:R-:W-:-:S05]  /*0350*/  FMNMX R17, RZ, R10, !PT ;  /* 0x0000000aff117209 */ /* 0x008fca0007800000 */
[----:B------:R3:W-:Y:S06]  /*0360*/  STG.E desc[UR4][R8.64], R17 ;  /* 0x0000001108007986 */ /* 0x0007ec000c101904 */
[----:B------:R-:W-:Y:S05]  /*0370*/  @P0 BRA `(.L_x_2) ;  /* 0xfffffffc00dc0947 */ /* 0x000fea000383ffff */
.L_x_1:
[----:B------:R-:W-:Y:S05]  /*0380*/  BSYNC.RECONVERGENT B0 ;  /* 0x0000000000007941 */ /* 0x000fea0003800200 */
.L_x_0:
[----:B------:R-:W-:Y:S05]  /*0390*/  @!P1 EXIT ;  /* 0x000000000000994d */ /* 0x000fea0003800000 */
.L_x_3:
[----:B-12---:R-:W-:-:S05]  /*03a0*/  IMAD.WIDE R14, R7, 0x4, R4 ;  /* 0x00000004070e7825 */ /* 0x006fca00078e0204 */
[----:B------:R-:W2:Y:S01]  /*03b0*/  LDG.E R6, desc[UR4][R14.64] ;  /* 0x000000040e067981 */ /* 0x000ea2000c1e1900 */
[----:B------:R-:W-:-:S04]  /*03c0*/  IMAD.WIDE R18, R7, 0x4, R2 ;  /* 0x0000000407127825 */ /* 0x000fc800078e0202 */
[----:B---3--:R-:W-:Y:S01]  /*03d0*/  IMAD.WIDE R8, R0, 0x4, R14 ;  /* 0x0000000400087825 */ /* 0x008fe200078e020e */
[----:B--2---:R-:W-:-:S05]  /*03e0*/  FMNMX R21, RZ, R6, !PT ;  /* 0x00000006ff157209 */ /* 0x004fca0007800000 */
[----:B------:R0:W-:Y:S04]  /*03f0*/  STG.E desc[UR4][R18.64], R21 ;  /* 0x0000001512007986 */ /* 0x0001e8000c101904 */
[----:B------:R-:W2:Y:S01]  /*0400*/  LDG.E R6, desc[UR4][R8.64] ;  /* 0x0000000408067981 */ /* 0x000ea2000c1e1900 */
[----:B------:R-:W-:-:S04]  /*0410*/  IMAD.WIDE R10, R0, 0x4, R18 ;  /* 0x00000004000a7825 */ /* 0x000fc800078e0212 */
[----:B------:R-:W-:Y:S01]  /*0420*/  IMAD.WIDE R12, R0, 0x4, R8 ;  /* 0x00000004000c7825 */ /* 0x000fe200078e0208 */
[----:B--2---:R-:W-:-:S05]  /*0430*/  FMNMX R23, RZ, R6, !PT ;  /* 0x00000006ff177209 */ /* 0x004fca0007800000 */
[----:B------:R1:W-:Y:S04]  /*0440*/  STG.E desc[UR4][R10.64], R23 ;  /* 0x000000170a007986 */ /* 0x0003e8000c101904 */
[----:B------:R-:W2:Y:S01]  /*0450*/  LDG.E R6, desc[UR4][R12.64] ;  /* 0x000000040c067981 */ /* 0x000ea2000c1e1900 */
[----:B------:R-:W-:-:S04]  /*0460*/  IMAD.WIDE R14, R0, 0x4, R10 ;  /* 0x00000004000e7825 */ /* 0x000fc800078e020a */
[----:B------:R-:W-:Y:S01]  /*0470*/  IMAD.WIDE R16, R0, 0x4, R12 ;  /* 0x0000000400107825 */ /* 0x000fe200078e020c */
[----:B--2---:R-:W-:-:S05]  /*0480*/  FMNMX R25, RZ, R6, !PT ;  /* 0x00000006ff197209 */ /* 0x004fca0007800000 */
[----:B------:R1:W-:Y:S04]  /*0490*/  STG.E desc[UR4][R14.64], R25 ;  /* 0x000000190e007986 */ /* 0x0003e8000c101904 */
[----:B------:R-:W0:Y:S01]  /*04a0*/  LDG.E R16, desc[UR4][R16.64] ;  /* 0x0000000410107981 */ /* 0x000e22000c1e1900 */
[C---:B------:R-:W-:Y:S01]  /*04b0*/  IMAD.WIDE R8, R0.reuse, 0x4, R14 ;  /* 0x0000000400087825 */ /* 0x040fe200078e020e */
[----:B------:R-:W-:-:S04]  /*04c0*/  LEA R7, R0, R7, 0x2 ;  /* 0x0000000700077211 */ /* 0x000fc800078e10ff */
[----:B------:R-:W-:Y:S02]  /*04d0*/  ISETP.GE.AND P0, PT, R7, UR6, PT ;  /* 0x0000000607007c0c */ /* 0x000fe4000bf06270 */
[----:B0-----:R-:W-:-:S05]  /*04e0*/  FMNMX R19, RZ, R16, !PT ;  /* 0x00000010ff137209 */ /* 0x001fca0007800000 */
[----:B------:R1:W-:Y:S06]  /*04f0*/  STG.E desc[UR4][R8.64], R19 ;  /* 0x0000001308007986 */ /* 0x0003ec000c101904 */
[----:B------:R-:W-:Y:S05]  /*0500*/  @!P0 BRA `(.L_x_3) ;  /* 0xfffffffc00a48947 */ /* 0x000fea000383ffff */
[----:B------:R-:W-:Y:S05]  /*0510*/  EXIT ;  /* 0x000000000000794d */ /* 0x000fea0003800000 */
.L_x_4:
[----:B------:R-:W-:-:S00]  /*0520*/  BRA `(.L_x_4) ;  /* 0xfffffffc00fc7947 */ /* 0x000fc0000383ffff */
[----:B------:R-:W-:-:S00]  /*0530*/  NOP ;  /* 0x0000000000007918 */ /* 0x000fc00000000000 */
        /* <DEDUP_REMOVED lines=12> */
.L_x_5:


//--------------------- .nv.shared.reserved.0     --------------------------
	.section	.nv.shared.reserved.0,"aw",@nobits
	.weak		__nv_reservedSMEM_offset_0_alias
	.size		__nv_reservedSMEM_offset_0_alias, 0, 64
	.other		__nv_reservedSMEM_offset_0_alias,@"STO_CUDA_RESERVED_SHARED STV_DEFAULT"
__nv_reservedSMEM_offset_0_alias:
	.zero		0
	.zero		64


//--------------------- .nv.constant0._Z11relu_kernelPKfPfi --------------------------
	.section	.nv.constant0._Z11relu_kernelPKfPfi,"a",@progbits
	.sectionflags	@""
	.align	4
.nv.constant0._Z11relu_kernelPKfPfi:
	.zero		916


//--------------------- SYMBOLS --------------------------

	.type		.nv.reservedSmem.offset0,@object
	.size		.nv.reservedSmem.offset0,0x4
